//
// Generated by NVIDIA NVVM Compiler
//
// Compiler Build ID: CL-36424714
// Cuda compilation tools, release 13.0, V13.0.88
// Based on NVVM 20.0.0
//

.version 9.0
.target sm_100
.address_size 64

	// .globl	_Z22kernel_transform_cloudPfPdPbPh
// _ZZ25kernel_get_first_centroidPfS_E14partial_sums_x has been demoted
// _ZZ25kernel_get_first_centroidPfS_E14partial_sums_y has been demoted
// _ZZ25kernel_get_first_centroidPfS_E14partial_sums_z has been demoted

.visible .entry _Z22kernel_transform_cloudPfPdPbPh(
	.param .u64 .ptr .align 1 _Z22kernel_transform_cloudPfPdPbPh_param_0,
	.param .u64 .ptr .align 1 _Z22kernel_transform_cloudPfPdPbPh_param_1,
	.param .u64 .ptr .align 1 _Z22kernel_transform_cloudPfPdPbPh_param_2,
	.param .u64 .ptr .align 1 _Z22kernel_transform_cloudPfPdPbPh_param_3
)
{
	.reg .pred 	%p<3>;
	.reg .b16 	%rs<3>;
	.reg .b32 	%r<6>;
	.reg .b32 	%f<14>;
	.reg .b64 	%rd<15>;
	.reg .b64 	%fd<29>;

	ld.param.u64 	%rd3, [_Z22kernel_transform_cloudPfPdPbPh_param_0];
	ld.param.u64 	%rd4, [_Z22kernel_transform_cloudPfPdPbPh_param_1];
	ld.param.u64 	%rd5, [_Z22kernel_transform_cloudPfPdPbPh_param_2];
	ld.param.u64 	%rd2, [_Z22kernel_transform_cloudPfPdPbPh_param_3];
	cvta.to.global.u64 	%rd6, %rd5;
	cvta.to.global.u64 	%rd7, %rd4;
	cvta.to.global.u64 	%rd8, %rd3;
	mov.u32 	%r2, %ctaid.x;
	mov.u32 	%r3, %ntid.x;
	mov.u32 	%r4, %tid.x;
	mad.lo.s32 	%r5, %r2, %r3, %r4;
	mul.lo.s32 	%r1, %r5, 3;
	mul.wide.s32 	%rd9, %r1, 4;
	add.s64 	%rd1, %rd8, %rd9;
	ld.global.f32 	%f8, [%rd1];
	ld.global.f32 	%f9, [%rd1+4];
	ld.global.f32 	%f10, [%rd1+8];
	cvt.f64.f32 	%fd3, %f8;
	ld.global.f64 	%fd4, [%rd7];
	cvt.f64.f32 	%fd5, %f9;
	ld.global.f64 	%fd6, [%rd7+32];
	mul.f64 	%fd7, %fd6, %fd5;
	fma.rn.f64 	%fd8, %fd4, %fd3, %fd7;
	cvt.f64.f32 	%fd9, %f10;
	ld.global.f64 	%fd10, [%rd7+64];
	fma.rn.f64 	%fd11, %fd10, %fd9, %fd8;
	ld.global.f64 	%fd12, [%rd7+96];
	add.f64 	%fd1, %fd12, %fd11;
	ld.global.f64 	%fd13, [%rd7+8];
	ld.global.f64 	%fd14, [%rd7+40];
	mul.f64 	%fd15, %fd14, %fd5;
	fma.rn.f64 	%fd16, %fd13, %fd3, %fd15;
	ld.global.f64 	%fd17, [%rd7+72];
	fma.rn.f64 	%fd18, %fd17, %fd9, %fd16;
	ld.global.f64 	%fd19, [%rd7+104];
	add.f64 	%fd2, %fd19, %fd18;
	ld.global.f64 	%fd20, [%rd7+16];
	ld.global.f64 	%fd21, [%rd7+48];
	mul.f64 	%fd22, %fd21, %fd5;
	fma.rn.f64 	%fd23, %fd20, %fd3, %fd22;
	ld.global.f64 	%fd24, [%rd7+80];
	fma.rn.f64 	%fd25, %fd24, %fd9, %fd23;
	ld.global.f64 	%fd26, [%rd7+112];
	add.f64 	%fd27, %fd26, %fd25;
	cvt.rn.f32.f64 	%f1, %fd27;
	cvt.f64.f32 	%fd28, %f1;
	setp.geu.f64 	%p1, %fd28, 0d3FA999999999999A;
	setp.lt.f64 	%p2, %fd28, 0d3FA999999999999A;
	selp.u16 	%rs1, 1, 0, %p2;
	cvt.s64.s32 	%rd10, %r5;
	add.s64 	%rd11, %rd6, %rd10;
	st.global.u8 	[%rd11], %rs1;
	mov.f32 	%f11, 0f00000000;
	mov.f32 	%f12, %f11;
	mov.f32 	%f13, %f11;
	@%p1 bra 	$L__BB0_2;
	cvt.s64.s32 	%rd12, %r1;
	cvta.to.global.u64 	%rd13, %rd2;
	cvt.rn.f32.f64 	%f12, %fd2;
	cvt.rn.f32.f64 	%f11, %fd1;
	add.s64 	%rd14, %rd13, %rd12;
	mov.b16 	%rs2, 0;
	st.global.u8 	[%rd14], %rs2;
	st.global.u8 	[%rd14+1], %rs2;
	st.global.u8 	[%rd14+2], %rs2;
	mov.f32 	%f13, %f1;
$L__BB0_2:
	st.global.f32 	[%rd1], %f11;
	st.global.f32 	[%rd1+4], %f12;
	st.global.f32 	[%rd1+8], %f13;
	ret;

}
	// .globl	_Z25kernel_get_first_centroidPfS_
.visible .entry _Z25kernel_get_first_centroidPfS_(
	.param .u64 .ptr .align 1 _Z25kernel_get_first_centroidPfS__param_0,
	.param .u64 .ptr .align 1 _Z25kernel_get_first_centroidPfS__param_1
)
{
	.reg .pred 	%p<2>;
	.reg .b32 	%r<10>;
	.reg .b32 	%f<58>;
	.reg .b64 	%rd<10>;
	// demoted variable
	.shared .align 4 .b8 _ZZ25kernel_get_first_centroidPfS_E14partial_sums_x[2048];
	// demoted variable
	.shared .align 4 .b8 _ZZ25kernel_get_first_centroidPfS_E14partial_sums_y[2048];
	// demoted variable
	.shared .align 4 .b8 _ZZ25kernel_get_first_centroidPfS_E14partial_sums_z[2048];
	ld.param.u64 	%rd5, [_Z25kernel_get_first_centroidPfS__param_0];
	cvta.to.global.u64 	%rd6, %rd5;
	mov.u32 	%r4, %tid.x;
	shl.b32 	%r5, %r4, 2;
	mov.u32 	%r6, _ZZ25kernel_get_first_centroidPfS_E14partial_sums_x;
	add.s32 	%r1, %r6, %r5;
	mov.b32 	%r7, 0;
	st.shared.u32 	[%r1], %r7;
	mov.u32 	%r8, _ZZ25kernel_get_first_centroidPfS_E14partial_sums_y;
	add.s32 	%r2, %r8, %r5;
	st.shared.u32 	[%r2], %r7;
	mov.u32 	%r9, _ZZ25kernel_get_first_centroidPfS_E14partial_sums_z;
	add.s32 	%r3, %r9, %r5;
	st.shared.u32 	[%r3], %r7;
	bar.sync 	0;
	ld.shared.f32 	%f57, [%r1];
	ld.shared.f32 	%f56, [%r2];
	ld.shared.f32 	%f55, [%r3];
	mul.wide.u32 	%rd7, %r4, 12;
	add.s64 	%rd1, %rd6, %rd7;
	mov.b64 	%rd9, 28800;
$L__BB1_1:
	add.s64 	%rd8, %rd1, %rd9;
	ld.global.f32 	%f10, [%rd8+-28800];
	add.f32 	%f11, %f10, %f57;
	ld.global.f32 	%f12, [%rd8+-28796];
	add.f32 	%f13, %f12, %f56;
	ld.global.f32 	%f14, [%rd8+-28792];
	add.f32 	%f15, %f14, %f55;
	ld.global.f32 	%f16, [%rd8+-21600];
	add.f32 	%f17, %f16, %f11;
	ld.global.f32 	%f18, [%rd8+-21596];
	add.f32 	%f19, %f18, %f13;
	ld.global.f32 	%f20, [%rd8+-21592];
	add.f32 	%f21, %f20, %f15;
	ld.global.f32 	%f22, [%rd8+-14400];
	add.f32 	%f23, %f22, %f17;
	ld.global.f32 	%f24, [%rd8+-14396];
	add.f32 	%f25, %f24, %f19;
	ld.global.f32 	%f26, [%rd8+-14392];
	add.f32 	%f27, %f26, %f21;
	ld.global.f32 	%f28, [%rd8+-7200];
	add.f32 	%f29, %f28, %f23;
	ld.global.f32 	%f30, [%rd8+-7196];
	add.f32 	%f31, %f30, %f25;
	ld.global.f32 	%f32, [%rd8+-7192];
	add.f32 	%f33, %f32, %f27;
	ld.global.f32 	%f34, [%rd8];
	add.f32 	%f35, %f34, %f29;
	ld.global.f32 	%f36, [%rd8+4];
	add.f32 	%f37, %f36, %f31;
	ld.global.f32 	%f38, [%rd8+8];
	add.f32 	%f39, %f38, %f33;
	ld.global.f32 	%f40, [%rd8+7200];
	add.f32 	%f41, %f40, %f35;
	ld.global.f32 	%f42, [%rd8+7204];
	add.f32 	%f43, %f42, %f37;
	ld.global.f32 	%f44, [%rd8+7208];
	add.f32 	%f45, %f44, %f39;
	ld.global.f32 	%f46, [%rd8+14400];
	add.f32 	%f47, %f46, %f41;
	ld.global.f32 	%f48, [%rd8+14404];
	add.f32 	%f49, %f48, %f43;
	ld.global.f32 	%f50, [%rd8+14408];
	add.f32 	%f51, %f50, %f45;
	ld.global.f32 	%f52, [%rd8+21600];
	add.f32 	%f57, %f52, %f47;
	ld.global.f32 	%f53, [%rd8+21604];
	add.f32 	%f56, %f53, %f49;
	ld.global.f32 	%f54, [%rd8+21608];
	add.f32 	%f55, %f54, %f51;
	add.s64 	%rd9, %rd9, 57600;
	setp.ne.s64 	%p1, %rd9, 4348800;
	@%p1 bra 	$L__BB1_1;
	st.shared.f32 	[%r1], %f57;
	st.shared.f32 	[%r2], %f56;
	st.shared.f32 	[%r3], %f55;
	bar.sync 	0;
	ret;

}


// ===== COMPILED SASS (sm_100) =====

	.target	sm_100

	.elftype	@"ET_EXEC"


//--------------------- .note.nv.tkinfo           --------------------------
	.section	.note.nv.tkinfo,"",@"SHT_NOTE"
	.sectionflags	@"SHF_NOTE_NV_TKINFO"
	.tkinfo
        /*0018*/ 	.word	0x00000002
        /*0030*/ 	.string	""
        /*0030*/ 	.string	"ptxas"
        /*0030*/ 	.string	"Cuda compilation tools, release 13.0, V13.0.88"
        /*0030*/ 	.string	"Build cuda_13.0.r13.0/compiler.36424714_0"
        /*0030*/ 	.string	"-arch sm_100 -m 64 "



//--------------------- .note.nv.cuinfo           --------------------------
	.section	.note.nv.cuinfo,"",@"SHT_NOTE"
	.sectionflags	@"SHF_NOTE_NV_CUINFO"
        /*0018*/ 	.short	0x0002
        /*001a*/ 	.short	0x0064
        /*001c*/ 	.short	0x0082
	.zero		2


//--------------------- .nv.info                  --------------------------
	.section	.nv.info,"",@"SHT_CUDA_INFO"
	.align	4


	//----- nvinfo : EIATTR_REGCOUNT
	.align		4
        /*0000*/ 	.byte	0x04, 0x2f
        /*0002*/ 	.short	(.L_1 - .L_0)
	.align		4
.L_0:
        /*0004*/ 	.word	index@(_Z22kernel_transform_cloudPfPdPbPh)
        /*0008*/ 	.word	0x00000020


	//----- nvinfo : EIATTR_FRAME_SIZE
	.align		4
.L_1:
        /*000c*/ 	.byte	0x04, 0x11
        /*000e*/ 	.short	(.L_3 - .L_2)
	.align		4
.L_2:
        /*0010*/ 	.word	index@(_Z22kernel_transform_cloudPfPdPbPh)
        /*0014*/ 	.word	0x00000000


	//----- nvinfo : EIATTR_REGCOUNT
	.align		4
.L_3:
        /*0018*/ 	.byte	0x04, 0x2f
        /*001a*/ 	.short	(.L_5 - .L_4)
	.align		4
.L_4:
        /*001c*/ 	.word	index@(_Z25kernel_get_first_centroidPfS_)
        /*0020*/ 	.word	0x00000020


	//----- nvinfo : EIATTR_FRAME_SIZE
	.align		4
.L_5:
        /*0024*/ 	.byte	0x04, 0x11
        /*0026*/ 	.short	(.L_7 - .L_6)
	.align		4
.L_6:
        /*0028*/ 	.word	index@(_Z25kernel_get_first_centroidPfS_)
        /*002c*/ 	.word	0x00000000


	//----- nvinfo : EIATTR_MIN_STACK_SIZE
	.align		4
.L_7:
        /*0030*/ 	.byte	0x04, 0x12
        /*0032*/ 	.short	(.L_9 - .L_8)
	.align		4
.L_8:
        /*0034*/ 	.word	index@(_Z25kernel_get_first_centroidPfS_)
        /*0038*/ 	.word	0x00000000


	//----- nvinfo : EIATTR_MIN_STACK_SIZE
	.align		4
.L_9:
        /*003c*/ 	.byte	0x04, 0x12
        /*003e*/ 	.short	(.L_11 - .L_10)
	.align		4
.L_10:
        /*0040*/ 	.word	index@(_Z22kernel_transform_cloudPfPdPbPh)
        /*0044*/ 	.word	0x00000000
.L_11:


//--------------------- .nv.compat                --------------------------
	.section	.nv.compat,"",@"SHT_CUDA_COMPAT_INFO"
	.align	4
        /*0000*/ 	.byte	0x02, 0x09, 0x00, 0x00, 0x02, 0x02, 0x01, 0x00, 0x02, 0x05, 0x05, 0x00, 0x03, 0x07, 0x01, 0x01
        /*0010*/ 	.byte	0x02, 0x03, 0x00, 0x00, 0x02, 0x06, 0x01, 0x00, 0x04, 0x0b, 0x08, 0x00, 0x01, 0x00, 0x00, 0x00
        /*0020*/ 	.byte	0x00, 0x00, 0x00, 0x00


//--------------------- .nv.info._Z25kernel_get_first_centroidPfS_ --------------------------
	.section	.nv.info._Z25kernel_get_first_centroidPfS_,"",@"SHT_CUDA_INFO"
	.sectionflags	@""
	.align	4


	//----- nvinfo : EIATTR_CUDA_API_VERSION
	.align		4
        /*0000*/ 	.byte	0x04, 0x37
        /*0002*/ 	.short	(.L_13 - .L_12)
.L_12:
        /*0004*/ 	.word	0x00000082


	//----- nvinfo : EIATTR_KPARAM_INFO
	.align		4
.L_13:
        /*0008*/ 	.byte	0x04, 0x17
        /*000a*/ 	.short	(.L_15 - .L_14)
.L_14:
        /*000c*/ 	.word	0x00000000
        /*0010*/ 	.short	0x0001
        /*0012*/ 	.short	0x0008
        /*0014*/ 	.byte	0x00, 0xf5, 0x21, 0x00


	//----- nvinfo : EIATTR_KPARAM_INFO
	.align		4
.L_15:
        /*0018*/ 	.byte	0x04, 0x17
        /*001a*/ 	.short	(.L_17 - .L_16)
.L_16:
        /*001c*/ 	.word	0x00000000
        /*0020*/ 	.short	0x0000
        /*0022*/ 	.short	0x0000
        /*0024*/ 	.byte	0x00, 0xf5, 0x21, 0x00


	//----- nvinfo : EIATTR_SPARSE_MMA_MASK
	.align		4
.L_17:
        /*0028*/ 	.byte	0x03, 0x50
        /*002a*/ 	.short	0x0000


	//----- nvinfo : EIATTR_MAXREG_COUNT
	.align		4
        /*002c*/ 	.byte	0x03, 0x1b
        /*002e*/ 	.short	0x00ff


	//----- nvinfo : EIATTR_NUM_BARRIERS
	.align		4
        /*0030*/ 	.byte	0x02, 0x4c
        /*0032*/ 	.byte	0x01
	.zero		1


	//----- nvinfo : EIATTR_MERCURY_ISA_VERSION
	.align		4
        /*0034*/ 	.byte	0x03, 0x5f
        /*0036*/ 	.short	0x0101


	//----- nvinfo : EIATTR_VRC_CTA_INIT_COUNT
	.align		4
        /*0038*/ 	.byte	0x02, 0x4a
	.zero		1
	.zero		1


	//----- nvinfo : EIATTR_EXIT_INSTR_OFFSETS
	.align		4
        /*003c*/ 	.byte	0x04, 0x1c
        /*003e*/ 	.short	(.L_19 - .L_18)


	//   ....[0]....
.L_18:
        /*0040*/ 	.word	0x00000b30


	//----- nvinfo : EIATTR_CBANK_PARAM_SIZE
	.align		4
.L_19:
        /*0044*/ 	.byte	0x03, 0x19
        /*0046*/ 	.short	0x0010


	//----- nvinfo : EIATTR_PARAM_CBANK
	.align		4
        /*0048*/ 	.byte	0x04, 0x0a
        /*004a*/ 	.short	(.L_21 - .L_20)
	.align		4
.L_20:
        /*004c*/ 	.word	index@(.nv.constant0._Z25kernel_get_first_centroidPfS_)
        /*0050*/ 	.short	0x0380
        /*0052*/ 	.short	0x0010


	//----- nvinfo : EIATTR_SW_WAR
	.align		4
.L_21:
        /*0054*/ 	.byte	0x04, 0x36
        /*0056*/ 	.short	(.L_23 - .L_22)
.L_22:
        /*0058*/ 	.word	0x00000008
.L_23:


//--------------------- .nv.info._Z22kernel_transform_cloudPfPdPbPh --------------------------
	.section	.nv.info._Z22kernel_transform_cloudPfPdPbPh,"",@"SHT_CUDA_INFO"
	.sectionflags	@""
	.align	4


	//----- nvinfo : EIATTR_CUDA_API_VERSION
	.align		4
        /*0000*/ 	.byte	0x04, 0x37
        /*0002*/ 	.short	(.L_25 - .L_24)
.L_24:
        /*0004*/ 	.word	0x00000082


	//----- nvinfo : EIATTR_KPARAM_INFO
	.align		4
.L_25:
        /*0008*/ 	.byte	0x04, 0x17
        /*000a*/ 	.short	(.L_27 - .L_26)
.L_26:
        /*000c*/ 	.word	0x00000000
        /*0010*/ 	.short	0x0003
        /*0012*/ 	.short	0x0018
        /*0014*/ 	.byte	0x00, 0xf5, 0x21, 0x00


	//----- nvinfo : EIATTR_KPARAM_INFO
	.align		4
.L_27:
        /*0018*/ 	.byte	0x04, 0x17
        /*001a*/ 	.short	(.L_29 - .L_28)
.L_28:
        /*001c*/ 	.word	0x00000000
        /*0020*/ 	.short	0x0002
        /*0022*/ 	.short	0x0010
        /*0024*/ 	.byte	0x00, 0xf5, 0x21, 0x00


	//----- nvinfo : EIATTR_KPARAM_INFO
	.align		4
.L_29:
        /*0028*/ 	.byte	0x04, 0x17
        /*002a*/ 	.short	(.L_31 - .L_30)
.L_30:
        /*002c*/ 	.word	0x00000000
        /*0030*/ 	.short	0x0001
        /*0032*/ 	.short	0x0008
        /*0034*/ 	.byte	0x00, 0xf5, 0x21, 0x00


	//----- nvinfo : EIATTR_KPARAM_INFO
	.align		4
.L_31:
        /*0038*/ 	.byte	0x04, 0x17
        /*003a*/ 	.short	(.L_33 - .L_32)
.L_32:
        /*003c*/ 	.word	0x00000000
        /*0040*/ 	.short	0x0000
        /*0042*/ 	.short	0x0000
        /*0044*/ 	.byte	0x00, 0xf5, 0x21, 0x00


	//----- nvinfo : EIATTR_SPARSE_MMA_MASK
	.align		4
.L_33:
        /*0048*/ 	.byte	0x03, 0x50
        /*004a*/ 	.short	0x0000


	//----- nvinfo : EIATTR_MAXREG_COUNT
	.align		4
        /*004c*/ 	.byte	0x03, 0x1b
        /*004e*/ 	.short	0x00ff


	//----- nvinfo : EIATTR_MERCURY_ISA_VERSION
	.align		4
        /*0050*/ 	.byte	0x03, 0x5f
        /*0052*/ 	.short	0x0101


	//----- nvinfo : EIATTR_VRC_CTA_INIT_COUNT
	.align		4
        /*0054*/ 	.byte	0x02, 0x4a
	.zero		1
	.zero		1


	//----- nvinfo : EIATTR_EXIT_INSTR_OFFSETS
	.align		4
        /*0058*/ 	.byte	0x04, 0x1c
        /*005a*/ 	.short	(.L_35 - .L_34)


	//   ....[0]....
.L_34:
        /*005c*/ 	.word	0x00000440


	//----- nvinfo : EIATTR_CRS_STACK_SIZE
	.align		4
.L_35:
        /*0060*/ 	.byte	0x04, 0x1e
        /*0062*/ 	.short	(.L_37 - .L_36)
.L_36:
        /*0064*/ 	.word	0x00000000


	//----- nvinfo : EIATTR_CBANK_PARAM_SIZE
	.align		4
.L_37:
        /*0068*/ 	.byte	0x03, 0x19
        /*006a*/ 	.short	0x0020


	//----- nvinfo : EIATTR_PARAM_CBANK
	.align		4
        /*006c*/ 	.byte	0x04, 0x0a
        /*006e*/ 	.short	(.L_39 - .L_38)
	.align		4
.L_38:
        /*0070*/ 	.word	index@(.nv.constant0._Z22kernel_transform_cloudPfPdPbPh)
        /*0074*/ 	.short	0x0380
        /*0076*/ 	.short	0x0020


	//----- nvinfo : EIATTR_SW_WAR
	.align		4
.L_39:
        /*0078*/ 	.byte	0x04, 0x36
        /*007a*/ 	.short	(.L_41 - .L_40)
.L_40:
        /*007c*/ 	.word	0x00000008
.L_41:


//--------------------- .nv.callgraph             --------------------------
	.section	.nv.callgraph,"",@"SHT_CUDA_CALLGRAPH"
	.align	4
	.sectionentsize	8
	.align		4
        /*0000*/ 	.word	0x00000000
	.align		4
        /*0004*/ 	.word	0xffffffff
	.align		4
        /*0008*/ 	.word	0x00000000
	.align		4
        /*000c*/ 	.word	0xfffffffe
	.align		4
        /*0010*/ 	.word	0x00000000
	.align		4
        /*0014*/ 	.word	0xfffffffd
	.align		4
        /*0018*/ 	.word	0x00000000
	.align		4
        /*001c*/ 	.word	0xfffffffc


//--------------------- .text._Z25kernel_get_first_centroidPfS_ --------------------------
	.section	.text._Z25kernel_get_first_centroidPfS_,"ax",@progbits
	.align	128
        .global         _Z25kernel_get_first_centroidPfS_
        .type           _Z25kernel_get_first_centroidPfS_,@function
        .size           _Z25kernel_get_first_centroidPfS_,(.L_x_5 - _Z25kernel_get_first_centroidPfS_)
        .other          _Z25kernel_get_first_centroidPfS_,@"STO_CUDA_ENTRY STV_DEFAULT"
_Z25kernel_get_first_centroidPfS_:
.text._Z25kernel_get_first_centroidPfS_:
[----:B------:R-:W-:Y:S01]  /*0000*/  LDC R1, c[0x0][0x37c] ;  /* 0x0000df00ff017b82 */ /* 0x000fe20000000800 */
[----:B------:R-:W0:Y:S07]  /*0010*/  S2R R5, SR_TID.X ;  /* 0x0000000000057919 */ /* 0x000e2e0000002100 */
[----:B------:R-:W1:Y:S01]  /*0020*/  S2UR UR7, SR_CgaCtaId ;  /* 0x00000000000779c3 */ /* 0x000e620000008800 */
[----:B------:R-:W-:Y:S02]  /*0030*/  UMOV UR4, 0x400 ;  /* 0x0000040000047882 */ /* 0x000fe40000000000 */
[----:B------:R-:W-:-:S02]  /*0040*/  UIADD3 UR5, UPT, UPT, UR4, 0x800, URZ ;  /* 0x0000080004057890 */ /* 0x000fc4000fffe0ff */
[----:B------:R-:W-:-:S03]  /*0050*/  UIADD3 UR6, UPT, UPT, UR4, 0x1000, URZ ;  /* 0x0000100004067890 */ /* 0x000fc6000fffe0ff */
[----:B------:R-:W2:Y:S01]  /*0060*/  LDC.64 R2, c[0x0][0x380] ;  /* 0x0000e000ff027b82 */ /* 0x000ea20000000a00 */
[----:B-1----:R-:W-:Y:S02]  /*0070*/  ULEA UR4, UR7, UR4, 0x18 ;  /* 0x0000000407047291 */ /* 0x002fe4000f8ec0ff */
[----:B------:R-:W-:Y:S02]  /*0080*/  ULEA UR5, UR7, UR5, 0x18 ;  /* 0x0000000507057291 */ /* 0x000fe4000f8ec0ff */
[----:B------:R-:W-:Y:S02]  /*0090*/  ULEA UR6, UR7, UR6, 0x18 ;  /* 0x0000000607067291 */ /* 0x000fe4000f8ec0ff */
[C---:B0-----:R-:W-:Y:S01]  /*00a0*/  LEA R0, R5.reuse, UR4, 0x2 ;  /* 0x0000000405007c11 */ /* 0x041fe2000f8e10ff */
[C---:B--2---:R-:W-:Y:S01]  /*00b0*/  IMAD.WIDE.U32 R2, R5.reuse, 0xc, R2 ;  /* 0x0000000c05027825 */ /* 0x044fe200078e0002 */
[C---:B------:R-:W-:Y:S01]  /*00c0*/  LEA R6, R5.reuse, UR5, 0x2 ;  /* 0x0000000505067c11 */ /* 0x040fe2000f8e10ff */
[----:B------:R-:W-:Y:S01]  /*00d0*/  UMOV UR5, 0x7080 ;  /* 0x0000708000057882 */ /* 0x000fe20000000000 */
[----:B------:R-:W-:Y:S01]  /*00e0*/  LEA R7, R5, UR6, 0x2 ;  /* 0x0000000605077c11 */ /* 0x000fe2000f8e10ff */
[----:B------:R0:W-:Y:S01]  /*00f0*/  STS [R0], RZ ;  /* 0x000000ff00007388 */ /* 0x0001e20000000800 */
[----:B------:R-:W-:-:S03]  /*0100*/  UMOV UR4, URZ ;  /* 0x000000ff00047c82 */ /* 0x000fc60008000000 */
[----:B------:R-:W1:Y:S01]  /*0110*/  LDCU.64 UR6, c[0x0][0x358] ;  /* 0x00006b00ff0677ac */ /* 0x000e620008000a00 */
[----:B------:R0:W-:Y:S04]  /*0120*/  STS [R6], RZ ;  /* 0x000000ff06007388 */ /* 0x0001e80000000800 */
[----:B------:R0:W-:Y:S01]  /*0130*/  STS [R7], RZ ;  /* 0x000000ff07007388 */ /* 0x0001e20000000800 */
[----:B------:R-:W-:Y:S06]  /*0140*/  BAR.SYNC.DEFER_BLOCKING 0x0 ;  /* 0x0000000000007b1d */ /* 0x000fec0000010000 */
[----:B------:R0:W2:Y:S04]  /*0150*/  LDS R15, [R0] ;  /* 0x00000000000f7984 */ /* 0x0000a80000000800 */
[----:B------:R0:W3:Y:S04]  /*0160*/  LDS R17, [R6] ;  /* 0x0000000006117984 */ /* 0x0000e80000000800 */
[----:B------:R0:W4:Y:S02]  /*0170*/  LDS R10, [R7] ;  /* 0x00000000070a7984 */ /* 0x0001240000000800 */
.L_x_0:
[----:B------:R-:W-:-:S04]  /*0180*/  IADD3 R4, P0, PT, R2, UR5, RZ ;  /* 0x0000000502047c10 */ /* 0x000fc8000ff1e0ff */
[----:B------:R-:W-:-:S05]  /*0190*/  IADD3.X R5, PT, PT, R3, UR4, RZ, P0, !PT ;  /* 0x0000000403057c10 */ /* 0x000fca00087fe4ff */
[----:B-1----:R-:W4:Y:S04]  /*01a0*/  LDG.E R9, desc[UR6][R4.64+-0x7078] ;  /* 0xff8f880604097981 */ /* 0x002f28000c1e1900 */
[----:B------:R-:W5:Y:S04]  /*01b0*/  LDG.E R27, desc[UR6][R4.64+-0x5458] ;  /* 0xffaba806041b7981 */ /* 0x000f68000c1e1900 */
[----:B------:R-:W2:Y:S04]  /*01c0*/  LDG.E R11, desc[UR6][R4.64+-0x3838] ;  /* 0xffc7c806040b7981 */ /* 0x000ea8000c1e1900 */
[----:B------:R-:W3:Y:S04]  /*01d0*/  LDG.E R23, desc[UR6][R4.64+-0x1c18] ;  /* 0xffe3e80604177981 */ /* 0x000ee8000c1e1900 */
        /* <DEDUP_REMOVED lines=11> */
[----:B------:R-:W3:Y:S01]  /*0290*/  LDG.E R12, desc[UR6][R4.64+-0x707c] ;  /* 0xff8f8406040c7981 */ /* 0x000ee2000c1e1900 */
[----:B----4-:R-:W-:-:S03]  /*02a0*/  FADD R10, R9, R10 ;  /* 0x0000000a090a7221 */ /* 0x010fc60000000000 */
[----:B------:R-:W4:Y:S01]  /*02b0*/  LDG.E R9, desc[UR6][R4.64+-0x545c] ;  /* 0xffaba40604097981 */ /* 0x000f22000c1e1900 */
[----:B-----5:R-:W-:-:S03]  /*02c0*/  FADD R26, R10, R27 ;  /* 0x0000001b0a1a7221 */ /* 0x020fc60000000000 */
[----:B------:R-:W5:Y:S01]  /*02d0*/  LDG.E R10, desc[UR6][R4.64+-0x3840] ;  /* 0xffc7c006040a7981 */ /* 0x000f62000c1e1900 */
[----:B--2---:R-:W-:-:S03]  /*02e0*/  FADD R26, R26, R11 ;  /* 0x0000000b1a1a7221 */ /* 0x004fc60000000000 */
[----:B------:R-:W2:Y:S01]  /*02f0*/  LDG.E R11, desc[UR6][R4.64+-0x383c] ;  /* 0xffc7c406040b7981 */ /* 0x000ea2000c1e1900 */
[----:B---3--:R-:W-:-:S03]  /*0300*/  FADD R27, R26, R23 ;  /* 0x000000171a1b7221 */ /* 0x008fc60000000000 */
[----:B------:R-:W3:Y:S01]  /*0310*/  LDG.E R23, desc[UR6][R4.64+-0x1c20] ;  /* 0xffe3e00604177981 */ /* 0x000ee2000c1e1900 */
[----:B------:R-:W-:-:S03]  /*0320*/  FADD R27, R27, R24 ;  /* 0x000000181b1b7221 */ /* 0x000fc60000000000 */
[----:B------:R-:W3:Y:S01]  /*0330*/  LDG.E R24, desc[UR6][R4.64+-0x1c1c] ;  /* 0xffe3e40604187981 */ /* 0x000ee2000c1e1900 */
[----:B------:R-:W-:-:S03]  /*0340*/  FADD R26, R27, R22 ;  /* 0x000000161b1a7221 */ /* 0x000fc60000000000 */
[----:B------:R-:W3:Y:S01]  /*0350*/  LDG.E R22, desc[UR6][R4.64] ;  /* 0x0000000604167981 */ /* 0x000ee2000c1e1900 */
[----:B------:R-:W-:-:S03]  /*0360*/  FADD R26, R26, R21 ;  /* 0x000000151a1a7221 */ /* 0x000fc60000000000 */
[----:B------:R-:W3:Y:S01]  /*0370*/  LDG.E R21, desc[UR6][R4.64+0x4] ;  /* 0x0000040604157981 */ /* 0x000ee2000c1e1900 */
[----:B------:R-:W-:-:S04]  /*0380*/  FADD R13, R26, R13 ;  /* 0x0000000d1a0d7221 */ /* 0x000fc80000000000 */
[----:B------:R-:W-:Y:S02]  /*0390*/  FADD R13, R13, R16 ;  /* 0x000000100d0d7221 */ /* 0x000fe40000000000 */
[----:B------:R-:W3:Y:S02]  /*03a0*/  LDG.E R16, desc[UR6][R4.64+0x1c24] ;  /* 0x001c240604107981 */ /* 0x000ee4000c1e1900 */
[----:B------:R-:W-:-:S04]  /*03b0*/  FADD R18, R13, R18 ;  /* 0x000000120d127221 */ /* 0x000fc80000000000 */
[----:B------:R-:W-:Y:S02]  /*03c0*/  FADD R19, R18, R19 ;  /* 0x0000001312137221 */ /* 0x000fe40000000000 */
[----:B------:R-:W3:Y:S02]  /*03d0*/  LDG.E R18, desc[UR6][R4.64+0x3840] ;  /* 0x0038400604127981 */ /* 0x000ee4000c1e1900 */
[----:B------:R-:W-:Y:S01]  /*03e0*/  FADD R20, R19, R20 ;  /* 0x0000001413147221 */ /* 0x000fe20000000000 */
[----:B------:R-:W-:Y:S02]  /*03f0*/  FADD R19, R14, R15 ;  /* 0x0000000f0e137221 */ /* 0x000fe40000000000 */
[----:B------:R-:W3:Y:S01]  /*0400*/  LDG.E R15, desc[UR6][R4.64+0x1c20] ;  /* 0x001c2006040f7981 */ /* 0x000ee2000c1e1900 */
[----:B------:R-:W-:-:S03]  /*0410*/  FADD R13, R20, R25 ;  /* 0x00000019140d7221 */ /* 0x000fc60000000000 */
[----:B------:R-:W3:Y:S01]  /*0420*/  LDG.E R14, desc[UR6][R4.64+0xfd28] ;  /* 0x00fd2806040e7981 */ /* 0x000ee2000c1e1900 */
[----:B------:R-:W-:-:S03]  /*0430*/  FADD R25, R19, R8 ;  /* 0x0000000813197221 */ /* 0x000fc60000000000 */
[----:B------:R-:W3:Y:S01]  /*0440*/  LDG.E R19, desc[UR6][R4.64+0x3844] ;  /* 0x0038440604137981 */ /* 0x000ee2000c1e1900 */
[----:B------:R-:W-:-:S03]  /*0450*/  FADD R26, R12, R17 ;  /* 0x000000110c1a7221 */ /* 0x000fc60000000000 */
        /* <DEDUP_REMOVED lines=17> */
[----:B------:R-:W3:Y:S04]  /*0570*/  LDG.E R21, desc[UR6][R4.64+0xc4e0] ;  /* 0x00c4e00604157981 */ /* 0x000ee8000c1e1900 */
[----:B------:R-:W3:Y:S01]  /*0580*/  LDG.E R26, desc[UR6][R4.64+0x13560] ;  /* 0x01356006041a7981 */ /* 0x000ee2000c1e1900 */
[----:B------:R-:W-:-:S03]  /*0590*/  FADD R16, R25, R16 ;  /* 0x0000001019107221 */ /* 0x000fc60000000000 */
[----:B------:R-:W3:Y:S04]  /*05a0*/  LDG.E R25, desc[UR6][R4.64+0x11944] ;  /* 0x0119440604197981 */ /* 0x000ee8000c1e1900 */
[----:B------:R-:W3:Y:S01]  /*05b0*/  LDG.E R27, desc[UR6][R4.64+0x189c8] ;  /* 0x0189c806041b7981 */ /* 0x000ee2000c1e1900 */
[----:B------:R-:W-:-:S03]  /*05c0*/  FADD R15, R28, R15 ;  /* 0x0000000f1c0f7221 */ /* 0x000fc60000000000 */
[----:B------:R-:W3:Y:S01]  /*05d0*/  LDG.E R28, desc[UR6][R4.64+0x11940] ;  /* 0x01194006041c7981 */ /* 0x000ee2000c1e1900 */
[----:B------:R-:W-:Y:S01]  /*05e0*/  FADD R15, R15, R18 ;  /* 0x000000120f0f7221 */ /* 0x000fe20000000000 */
[----:B------:R-:W-:Y:S02]  /*05f0*/  FADD R14, R13, R14 ;  /* 0x0000000e0d0e7221 */ /* 0x000fe40000000000 */
[----:B------:R-:W3:Y:S01]  /*0600*/  LDG.E R18, desc[UR6][R4.64+0x16da8] ;  /* 0x016da80604127981 */ /* 0x000ee2000c1e1900 */
[----:B------:R-:W-:Y:S01]  /*0610*/  FADD R19, R16, R19 ;  /* 0x0000001310137221 */ /* 0x000fe20000000000 */
[----:B------:R-:W-:Y:S02]  /*0620*/  FADD R16, R15, R12 ;  /* 0x0000000c0f107221 */ /* 0x000fe40000000000 */
[----:B------:R-:W3:Y:S01]  /*0630*/  LDG.E R12, desc[UR6][R4.64+0xc4e4] ;  /* 0x00c4e406040c7981 */ /* 0x000ee2000c1e1900 */
[----:B------:R-:W-:-:S03]  /*0640*/  FADD R17, R14, R17 ;  /* 0x000000110e117221 */ /* 0x000fc60000000000 */
[----:B------:R-:W3:Y:S01]  /*0650*/  LDG.E R15, desc[UR6][R4.64+0xe100] ;  /* 0x00e10006040f7981 */ /* 0x000ee2000c1e1900 */
[----:B------:R-:W-:-:S03]  /*0660*/  FADD R13, R19, R8 ;  /* 0x00000008130d7221 */ /* 0x000fc60000000000 */
[----:B------:R-:W3:Y:S04]  /*0670*/  LDG.E R14, desc[UR6][R4.64+0xe104] ;  /* 0x00e10406040e7981 */ /* 0x000ee8000c1e1900 */
[----:B------:R-:W3:Y:S01]  /*0680*/  LDG.E R19, desc[UR6][R4.64+0xfd20] ;  /* 0x00fd200604137981 */ /* 0x000ee2000c1e1900 */
[----:B------:R-:W-:-:S03]  /*0690*/  FADD R20, R17, R20 ;  /* 0x0000001411147221 */ /* 0x000fc60000000000 */
        /* <DEDUP_REMOVED lines=10> */
[----:B------:R-:W3:Y:S04]  /*0740*/  LDG.E R11, desc[UR6][R4.64+0x15184] ;  /* 0x01518406040b7981 */ /* 0x000ee8000c1e1900 */
[----:B------:R-:W3:Y:S01]  /*0750*/  LDG.E R13, desc[UR6][R4.64+0x16da4] ;  /* 0x016da406040d7981 */ /* 0x000ee2000c1e1900 */
[----:B------:R-:W-:Y:S01]  /*0760*/  FADD R23, R23, R22 ;  /* 0x0000001617177221 */ /* 0x000fe20000000000 */
[----:B------:R-:W-:Y:S02]  /*0770*/  FADD R24, R24, R21 ;  /* 0x0000001518187221 */ /* 0x000fe40000000000 */
[----:B------:R-:W3:Y:S04]  /*0780*/  LDG.E R21, desc[UR6][R4.64+0x1c204] ;  /* 0x01c2040604157981 */ /* 0x000ee8000c1e1900 */
[----:B------:R-:W3:Y:S01]  /*0790*/  LDG.E R22, desc[UR6][R4.64+0x1fa40] ;  /* 0x01fa400604167981 */ /* 0x000ee2000c1e1900 */
[----:B------:R-:W-:Y:S01]  /*07a0*/  FADD R23, R23, R12 ;  /* 0x0000000c17177221 */ /* 0x000fe20000000000 */
[----:B------:R-:W-:-:S02]  /*07b0*/  FADD R24, R24, R15 ;  /* 0x0000000f18187221 */ /* 0x000fc40000000000 */
[----:B------:R-:W3:Y:S01]  /*07c0*/  LDG.E R15, desc[UR6][R4.64+0x1a5e0] ;  /* 0x01a5e006040f7981 */ /* 0x000ee2000c1e1900 */
[----:B------:R-:W-:-:S03]  /*07d0*/  FADD R23, R23, R14 ;  /* 0x0000000e17177221 */ /* 0x000fc60000000000 */
[----:B------:R-:W3:Y:S01]  /*07e0*/  LDG.E R14, desc[UR6][R4.64+0x189c0] ;  /* 0x0189c006040e7981 */ /* 0x000ee2000c1e1900 */
[----:B------:R-:W-:Y:S01]  /*07f0*/  FADD R19, R24, R19 ;  /* 0x0000001318137221 */ /* 0x000fe20000000000 */
[----:B------:R-:W-:-:S03]  /*0800*/  FADD R17, R17, R20 ;  /* 0x0000001411117221 */ /* 0x000fc60000000000 */
[----:B------:R-:W-:Y:S01]  /*0810*/  FADD R19, R19, R28 ;  /* 0x0000001c13137221 */ /* 0x000fe20000000000 */
[----:B------:R-:W3:Y:S01]  /*0820*/  LDG.E R20, desc[UR6][R4.64+0x1de28] ;  /* 0x01de280604147981 */ /* 0x000ee2000c1e1900 */
[----:B------:R-:W-:Y:S02]  /*0830*/  FADD R12, R17, R18 ;  /* 0x00000012110c7221 */ /* 0x000fe40000000000 */
[----:B------:R-:W-:Y:S01]  /*0840*/  FADD R26, R19, R26 ;  /* 0x0000001a131a7221 */ /* 0x000fe20000000000 */
[----:B------:R-:W3:Y:S04]  /*0850*/  LDG.E R17, desc[UR6][R4.64+0x1a5e8] ;  /* 0x01a5e80604117981 */ /* 0x000ee8000c1e1900 */
[----:B------:R-:W3:Y:S04]  /*0860*/  LDG.E R19, desc[UR6][R4.64+0x1a5e4] ;  /* 0x01a5e40604137981 */ /* 0x000ee8000c1e1900 */
[----:B------:R-:W3:Y:S01]  /*0870*/  LDG.E R18, desc[UR6][R4.64+0x1c208] ;  /* 0x01c2080604127981 */ /* 0x000ee2000c1e1900 */
[----:B------:R-:W-:Y:S01]  /*0880*/  FADD R12, R12, R27 ;  /* 0x0000001b0c0c7221 */ /* 0x000fe20000000000 */
[----:B----4-:R-:W-:-:S04]  /*0890*/  FADD R16, R23, R16 ;  /* 0x0000001017107221 */ /* 0x010fc80000000000 */
[----:B------:R-:W-:Y:S02]  /*08a0*/  FADD R25, R16, R25 ;  /* 0x0000001910197221 */ /* 0x000fe40000000000 */
[----:B------:R-:W4:Y:S02]  /*08b0*/  LDG.E R16, desc[UR6][R4.64+0x189c4] ;  /* 0x0189c40604107981 */ /* 0x000f24000c1e1900 */
[----:B--2---:R-:W-:Y:S02]  /*08c0*/  FADD R24, R25, R8 ;  /* 0x0000000819187221 */ /* 0x004fe40000000000 */
[----:B------:R-:W2:Y:S01]  /*08d0*/  LDG.E R8, desc[UR6][R4.64+0x1c200] ;  /* 0x01c2000604087981 */ /* 0x000ea2000c1e1900 */
[----:B-----5:R-:W-:-:S03]  /*08e0*/  FADD R23, R9, R26 ;  /* 0x0000001a09177221 */ /* 0x020fc60000000000 */
[----:B------:R-:W5:Y:S01]  /*08f0*/  LDG.E R9, desc[UR6][R4.64+0x1de20] ;  /* 0x01de200604097981 */ /* 0x000f62000c1e1900 */
[----:B---3--:R-:W-:-:S03]  /*0900*/  FADD R24, R11, R24 ;  /* 0x000000180b187221 */ /* 0x008fc60000000000 */
        /* <DEDUP_REMOVED lines=8> */
[----:B------:R-:W-:-:S04]  /*0990*/  UIADD3 UR5, UP1, UPT, UR5, 0x2a300, URZ ;  /* 0x0002a30005057890 */ /* 0x000fc8000ff3e0ff */
[----:B------:R-:W-:Y:S02]  /*09a0*/  UISETP.NE.U32.AND UP0, UPT, UR5, 0x425b80, UPT ;  /* 0x00425b800500788c */ /* 0x000fe4000bf05070 */
[----:B------:R-:W-:-:S04]  /*09b0*/  UIADD3.X UR4, UPT, UPT, URZ, UR4, URZ, UP1, !UPT ;  /* 0x00000004ff047290 */ /* 0x000fc80008ffe4ff */
[----:B------:R-:W-:Y:S01]  /*09c0*/  UISETP.NE.AND.EX UP0, UPT, UR4, URZ, UPT, UP0 ;  /* 0x000000ff0400728c */ /* 0x000fe2000bf05300 */
[----:B------:R-:W-:-:S04]  /*09d0*/  FADD R14, R27, R14 ;  /* 0x0000000e1b0e7221 */ /* 0x000fc80000000000 */
[----:B------:R-:W-:Y:S01]  /*09e0*/  FADD R15, R14, R15 ;  /* 0x0000000f0e0f7221 */ /* 0x000fe20000000000 */
[----:B------:R-:W-:-:S04]  /*09f0*/  FADD R17, R12, R17 ;  /* 0x000000110c117221 */ /* 0x000fc80000000000 */
[----:B------:R-:W-:-:S04]  /*0a00*/  FADD R17, R17, R18 ;  /* 0x0000001211117221 */ /* 0x000fc80000000000 */
[----:B------:R-:W-:Y:S01]  /*0a10*/  FADD R20, R17, R20 ;  /* 0x0000001411147221 */ /* 0x000fe20000000000 */
[----:B----4-:R-:W-:-:S04]  /*0a20*/  FADD R16, R29, R16 ;  /* 0x000000101d107221 */ /* 0x010fc80000000000 */
[----:B------:R-:W-:Y:S01]  /*0a30*/  FADD R16, R16, R19 ;  /* 0x0000001310107221 */ /* 0x000fe20000000000 */
[----:B--2---:R-:W-:-:S03]  /*0a40*/  FADD R8, R15, R8 ;  /* 0x000000080f087221 */ /* 0x004fc60000000000 */
[----:B------:R-:W-:Y:S01]  /*0a50*/  FADD R16, R16, R21 ;  /* 0x0000001510107221 */ /* 0x000fe20000000000 */
[----:B-----5:R-:W-:-:S03]  /*0a60*/  FADD R9, R8, R9 ;  /* 0x0000000908097221 */ /* 0x020fc60000000000 */
[----:B---3--:R-:W-:Y:S01]  /*0a70*/  FADD R11, R16, R11 ;  /* 0x0000000b100b7221 */ /* 0x008fe20000000000 */
[----:B------:R-:W-:Y:S01]  /*0a80*/  FADD R22, R9, R22 ;  /* 0x0000001609167221 */ /* 0x000fe20000000000 */
[----:B------:R-:W-:Y:S02]  /*0a90*/  FADD R20, R20, R23 ;  /* 0x0000001714147221 */ /* 0x000fe40000000000 */
[----:B------:R-:W-:Y:S02]  /*0aa0*/  FADD R11, R11, R10 ;  /* 0x0000000a0b0b7221 */ /* 0x000fe40000000000 */
[----:B------:R-:W-:Y:S01]  /*0ab0*/  FADD R10, R20, R25 ;  /* 0x00000019140a7221 */ /* 0x000fe20000000000 */
[----:B------:R-:W-:Y:S01]  /*0ac0*/  FADD R15, R22, R13 ;  /* 0x0000000d160f7221 */ /* 0x000fe20000000000 */
[----:B------:R-:W-:Y:S01]  /*0ad0*/  FADD R17, R11, R24 ;  /* 0x000000180b117221 */ /* 0x000fe20000000000 */
[----:B------:R-:W-:Y:S06]  /*0ae0*/  BRA.U UP0, `(.L_x_0) ;  /* 0xfffffff500a47547 */ /* 0x000fec000b83ffff */
[----:B------:R-:W-:Y:S04]  /*0af0*/  STS [R0], R15 ;  /* 0x0000000f00007388 */ /* 0x000fe80000000800 */
[----:B------:R-:W-:Y:S04]  /*0b00*/  STS [R6], R17 ;  /* 0x0000001106007388 */ /* 0x000fe80000000800 */
[----:B------:R-:W-:Y:S01]  /*0b10*/  STS [R7], R10 ;  /* 0x0000000a07007388 */ /* 0x000fe20000000800 */
[----:B------:R-:W-:Y:S06]  /*0b20*/  BAR.SYNC.DEFER_BLOCKING 0x0 ;  /* 0x0000000000007b1d */ /* 0x000fec0000010000 */
[----:B------:R-:W-:Y:S05]  /*0b30*/  EXIT ;  /* 0x000000000000794d */ /* 0x000fea0003800000 */
.L_x_1:
[----:B------:R-:W-:-:S00]  /*0b40*/  BRA `(.L_x_1) ;  /* 0xfffffffc00fc7947 */ /* 0x000fc0000383ffff */
[----:B------:R-:W-:-:S00]  /*0b50*/  NOP ;  /* 0x0000000000007918 */ /* 0x000fc00000000000 */
        /* <DEDUP_REMOVED lines=10> */
.L_x_5:


//--------------------- .text._Z22kernel_transform_cloudPfPdPbPh --------------------------
	.section	.text._Z22kernel_transform_cloudPfPdPbPh,"ax",@progbits
	.align	128
        .global         _Z22kernel_transform_cloudPfPdPbPh
        .type           _Z22kernel_transform_cloudPfPdPbPh,@function
        .size           _Z22kernel_transform_cloudPfPdPbPh,(.L_x_6 - _Z22kernel_transform_cloudPfPdPbPh)
        .other          _Z22kernel_transform_cloudPfPdPbPh,@"STO_CUDA_ENTRY STV_DEFAULT"
_Z22kernel_transform_cloudPfPdPbPh:
.text._Z22kernel_transform_cloudPfPdPbPh:
[----:B------:R-:W-:Y:S01]  /*0000*/  LDC R1, c[0x0][0x37c] ;  /* 0x0000df00ff017b82 */ /* 0x000fe20000000800 */
[----:B------:R-:W0:Y:S07]  /*0010*/  S2R R5, SR_TID.X ;  /* 0x0000000000057919 */ /* 0x000e2e0000002100 */
[----:B------:R-:W0:Y:S01]  /*0020*/  S2UR UR6, SR_CTAID.X ;  /* 0x00000000000679c3 */ /* 0x000e220000002500 */
[----:B------:R-:W1:Y:S01]  /*0030*/  LDCU.64 UR4, c[0x0][0x358] ;  /* 0x00006b00ff0477ac */ /* 0x000e620008000a00 */
[----:B------:R-:W2:Y:S06]  /*0040*/  LDCU.64 UR8, c[0x0][0x390] ;  /* 0x00007200ff0877ac */ /* 0x000eac0008000a00 */
[----:B------:R-:W0:Y:S08]  /*0050*/  LDC R20, c[0x0][0x360] ;  /* 0x0000d800ff147b82 */ /* 0x000e300000000800 */
[----:B------:R-:W3:Y:S08]  /*0060*/  LDC.64 R2, c[0x0][0x380] ;  /* 0x0000e000ff027b82 */ /* 0x000ef00000000a00 */
[----:B------:R-:W4:Y:S01]  /*0070*/  LDC.64 R8, c[0x0][0x388] ;  /* 0x0000e200ff087b82 */ /* 0x000f220000000a00 */
[----:B0-----:R-:W-:-:S04]  /*0080*/  IMAD R20, R20, UR6, R5 ;  /* 0x0000000614147c24 */ /* 0x001fc8000f8e0205 */
[----:B------:R-:W-:-:S04]  /*0090*/  IMAD R0, R20, 0x3, RZ ;  /* 0x0000000314007824 */ /* 0x000fc800078e02ff */
[----:B---3--:R-:W-:-:S05]  /*00a0*/  IMAD.WIDE R2, R0, 0x4, R2 ;  /* 0x0000000400027825 */ /* 0x008fca00078e0202 */
[----:B-1----:R-:W3:Y:S04]  /*00b0*/  LDG.E R28, desc[UR4][R2.64+0x4] ;  /* 0x00000404021c7981 */ /* 0x002ee8000c1e1900 */
[----:B------:R-:W5:Y:S04]  /*00c0*/  LDG.E R16, desc[UR4][R2.64] ;  /* 0x0000000402107981 */ /* 0x000f68000c1e1900 */
[----:B----4-:R-:W4:Y:S04]  /*00d0*/  LDG.E.64 R4, desc[UR4][R8.64+0x20] ;  /* 0x0000200408047981 */ /* 0x010f28000c1e1b00 */
[----:B------:R-:W2:Y:S04]  /*00e0*/  LDG.E.64 R24, desc[UR4][R8.64+0x30] ;  /* 0x0000300408187981 */ /* 0x000ea8000c1e1b00 */
[----:B------:R-:W2:Y:S04]  /*00f0*/  LDG.E.64 R12, desc[UR4][R8.64] ;  /* 0x00000004080c7981 */ /* 0x000ea8000c1e1b00 */
[----:B------:R-:W2:Y:S04]  /*0100*/  LDG.E.64 R10, desc[UR4][R8.64+0x28] ;  /* 0x00002804080a7981 */ /* 0x000ea8000c1e1b00 */
[----:B------:R-:W2:Y:S04]  /*0110*/  LDG.E R21, desc[UR4][R2.64+0x8] ;  /* 0x0000080402157981 */ /* 0x000ea8000c1e1900 */
[----:B------:R-:W2:Y:S04]  /*0120*/  LDG.E.64 R22, desc[UR4][R8.64+0x10] ;  /* 0x0000100408167981 */ /* 0x000ea8000c1e1b00 */
[----:B------:R-:W2:Y:S04]  /*0130*/  LDG.E.64 R18, desc[UR4][R8.64+0x50] ;  /* 0x0000500408127981 */ /* 0x000ea8000c1e1b00 */
[----:B------:R-:W2:Y:S01]  /*0140*/  LDG.E.64 R6, desc[UR4][R8.64+0x70] ;  /* 0x0000700408067981 */ /* 0x000ea2000c1e1b00 */
[----:B---3--:R0:W4:Y:S08]  /*0150*/  F2F.F64.F32 R14, R28 ;  /* 0x0000001c000e7310 */ /* 0x0081300000201800 */
[----:B-----5:R-:W1:Y:S01]  /*0160*/  F2F.F64.F32 R16, R16 ;  /* 0x0000001000107310 */ /* 0x020e620000201800 */
[----:B0-----:R-:W3:Y:S01]  /*0170*/  LDG.E.64 R28, desc[UR4][R8.64+0x68] ;  /* 0x00006804081c7981 */ /* 0x001ee2000c1e1b00 */
[----:B----4-:R-:W-:-:S02]  /*0180*/  DMUL R4, R14, R4 ;  /* 0x000000040e047228 */ /* 0x010fc40000000000 */
[C---:B--2---:R-:W-:Y:S02]  /*0190*/  DMUL R24, R14.reuse, R24 ;  /* 0x000000180e187228 */ /* 0x044fe40000000000 */
[----:B------:R-:W-:-:S04]  /*01a0*/  DMUL R10, R14, R10 ;  /* 0x0000000a0e0a7228 */ /* 0x000fc80000000000 */
[C---:B-1----:R-:W-:Y:S01]  /*01b0*/  DFMA R12, R16.reuse, R12, R4 ;  /* 0x0000000c100c722b */ /* 0x042fe20000000004 */
[----:B------:R-:W0:Y:S01]  /*01c0*/  F2F.F64.F32 R14, R21 ;  /* 0x00000015000e7310 */ /* 0x000e220000201800 */
[----:B------:R-:W2:Y:S01]  /*01d0*/  LDG.E.64 R4, desc[UR4][R8.64+0x8] ;  /* 0x0000080408047981 */ /* 0x000ea2000c1e1b00 */
[----:B------:R-:W-:-:S03]  /*01e0*/  DFMA R26, R16, R22, R24 ;  /* 0x00000016101a722b */ /* 0x000fc60000000018 */
[----:B------:R-:W4:Y:S04]  /*01f0*/  LDG.E.64 R24, desc[UR4][R8.64+0x40] ;  /* 0x0000400408187981 */ /* 0x000f28000c1e1b00 */
[----:B------:R-:W5:Y:S01]  /*0200*/  LDG.E.64 R22, desc[UR4][R8.64+0x48] ;  /* 0x0000480408167981 */ /* 0x000f62000c1e1b00 */
[----:B0-----:R-:W-:-:S03]  /*0210*/  DFMA R26, R14, R18, R26 ;  /* 0x000000120e1a722b */ /* 0x001fc6000000001a */
[----:B------:R0:W3:Y:S05]  /*0220*/  LDG.E.64 R18, desc[UR4][R8.64+0x60] ;  /* 0x0000600408127981 */ /* 0x0000ea000c1e1b00 */
[----:B------:R-:W-:-:S10]  /*0230*/  DADD R26, R26, R6 ;  /* 0x000000001a1a7229 */ /* 0x000fd40000000006 */
[----:B------:R-:W1:Y:S01]  /*0240*/  F2F.F32.F64 R26, R26 ;  /* 0x0000001a001a7310 */ /* 0x000e620000301000 */
[----:B------:R-:W-:Y:S01]  /*0250*/  UMOV UR6, 0x9999999a ;  /* 0x9999999a00067882 */ /* 0x000fe20000000000 */
[----:B------:R-:W-:-:S06]  /*0260*/  UMOV UR7, 0x3fa99999 ;  /* 0x3fa9999900077882 */ /* 0x000fcc0000000000 */
[----:B-1----:R-:W1:Y:S02]  /*0270*/  F2F.F64.F32 R6, R26 ;  /* 0x0000001a00067310 */ /* 0x002e640000201800 */
[----:B-1----:R-:W-:Y:S01]  /*0280*/  DSETP.GEU.AND P0, PT, R6, UR6, PT ;  /* 0x0000000606007e2a */ /* 0x002fe2000bf0e000 */
[----:B------:R-:W-:-:S04]  /*0290*/  IADD3 R6, P1, PT, R20, UR8, RZ ;  /* 0x0000000814067c10 */ /* 0x000fc8000ff3e0ff */
[----:B------:R-:W-:Y:S02]  /*02a0*/  LEA.HI.X.SX32 R7, R20, UR9, 0x1, P1 ;  /* 0x0000000914077c11 */ /* 0x000fe400088f0eff */
[----:B0-----:R-:W-:-:S05]  /*02b0*/  SEL R9, RZ, 0x1, P0 ;  /* 0x00000001ff097807 */ /* 0x001fca0000000000 */
[----:B------:R0:W-:Y:S01]  /*02c0*/  STG.E.U8 desc[UR4][R6.64], R9 ;  /* 0x0000000906007986 */ /* 0x0001e2000c101104 */
[----:B------:R-:W-:Y:S01]  /*02d0*/  BSSY.RECONVERGENT B0, `(.L_x_2) ;  /* 0x0000013000007945 */ /* 0x000fe20003800200 */
[----:B--2---:R-:W-:Y:S02]  /*02e0*/  DFMA R4, R16, R4, R10 ;  /* 0x000000041004722b */ /* 0x004fe4000000000a */
[----:B----4-:R-:W-:-:S06]  /*02f0*/  DFMA R12, R14, R24, R12 ;  /* 0x000000180e0c722b */ /* 0x010fcc000000000c */
[----:B-----5:R-:W-:Y:S01]  /*0300*/  DFMA R4, R14, R22, R4 ;  /* 0x000000160e04722b */ /* 0x020fe20000000004 */
[----:B------:R-:W-:Y:S01]  /*0310*/  IMAD.MOV.U32 R11, RZ, RZ, RZ ;  /* 0x000000ffff0b7224 */ /* 0x000fe200078e00ff */
[----:B------:R-:W-:Y:S01]  /*0320*/  MOV R17, RZ ;  /* 0x000000ff00117202 */ /* 0x000fe20000000f00 */
[----:B------:R-:W-:Y:S01]  /*0330*/  IMAD.MOV.U32 R15, RZ, RZ, RZ ;  /* 0x000000ffff0f7224 */ /* 0x000fe200078e00ff */
[----:B---3--:R-:W-:-:S04]  /*0340*/  DADD R12, R12, R18 ;  /* 0x000000000c0c7229 */ /* 0x008fc80000000012 */
[----:B------:R-:W-:Y:S01]  /*0350*/  DADD R4, R4, R28 ;  /* 0x0000000004047229 */ /* 0x000fe2000000001c */
[----:B0-----:R-:W-:Y:S10]  /*0360*/  @P0 BRA `(.L_x_3) ;  /* 0x0000000000240947 */ /* 0x001ff40003800000 */
[----:B------:R-:W0:Y:S01]  /*0370*/  LDCU.64 UR6, c[0x0][0x398] ;  /* 0x00007300ff0677ac */ /* 0x000e220008000a00 */
[----:B------:R1:W2:Y:S01]  /*0380*/  F2F.F32.F64 R15, R4 ;  /* 0x00000004000f7310 */ /* 0x0002a20000301000 */
[----:B------:R-:W-:-:S07]  /*0390*/  IMAD.MOV.U32 R17, RZ, RZ, R26 ;  /* 0x000000ffff117224 */ /* 0x000fce00078e001a */
[----:B------:R1:W3:Y:S01]  /*03a0*/  F2F.F32.F64 R11, R12 ;  /* 0x0000000c000b7310 */ /* 0x0002e20000301000 */
[----:B0-----:R-:W-:-:S04]  /*03b0*/  IADD3 R6, P0, PT, R0, UR6, RZ ;  /* 0x0000000600067c10 */ /* 0x001fc8000ff1e0ff */
[----:B------:R-:W-:-:S05]  /*03c0*/  LEA.HI.X.SX32 R7, R0, UR7, 0x1, P0 ;  /* 0x0000000700077c11 */ /* 0x000fca00080f0eff */
[----:B------:R1:W-:Y:S04]  /*03d0*/  STG.E.U8 desc[UR4][R6.64], RZ ;  /* 0x000000ff06007986 */ /* 0x0003e8000c101104 */
[----:B------:R1:W-:Y:S04]  /*03e0*/  STG.E.U8 desc[UR4][R6.64+0x1], RZ ;  /* 0x000001ff06007986 */ /* 0x0003e8000c101104 */
[----:B--23--:R1:W-:Y:S02]  /*03f0*/  STG.E.U8 desc[UR4][R6.64+0x2], RZ ;  /* 0x000002ff06007986 */ /* 0x00c3e4000c101104 */
.L_x_3:
[----:B------:R-:W-:Y:S05]  /*0400*/  BSYNC.RECONVERGENT B0 ;  /* 0x0000000000007941 */ /* 0x000fea0003800200 */
.L_x_2:
[----:B------:R-:W-:Y:S04]  /*0410*/  STG.E desc[UR4][R2.64], R11 ;  /* 0x0000000b02007986 */ /* 0x000fe8000c101904 */
[----:B------:R-:W-:Y:S04]  /*0420*/  STG.E desc[UR4][R2.64+0x4], R15 ;  /* 0x0000040f02007986 */ /* 0x000fe8000c101904 */
[----:B------:R-:W-:Y:S01]  /*0430*/  STG.E desc[UR4][R2.64+0x8], R17 ;  /* 0x0000081102007986 */ /* 0x000fe2000c101904 */
[----:B------:R-:W-:Y:S05]  /*0440*/  EXIT ;  /* 0x000000000000794d */ /* 0x000fea0003800000 */
.L_x_4:
        /* <DEDUP_REMOVED lines=11> */
.L_x_6:


//--------------------- .nv.shared._Z25kernel_get_first_centroidPfS_ --------------------------
	.section	.nv.shared._Z25kernel_get_first_centroidPfS_,"aw",@nobits
	.sectionflags	@""
	.align	4
.nv.shared._Z25kernel_get_first_centroidPfS_:
	.zero		7168


//--------------------- .nv.shared.reserved.0     --------------------------
	.section	.nv.shared.reserved.0,"aw",@nobits
	.weak		__nv_reservedSMEM_offset_0_alias
	.size		__nv_reservedSMEM_offset_0_alias, 0, 64
	.other		__nv_reservedSMEM_offset_0_alias,@"STO_CUDA_RESERVED_SHARED STV_DEFAULT"
__nv_reservedSMEM_offset_0_alias:
	.zero		0
	.zero		64


//--------------------- .nv.constant0._Z25kernel_get_first_centroidPfS_ --------------------------
	.section	.nv.constant0._Z25kernel_get_first_centroidPfS_,"a",@progbits
	.sectionflags	@""
	.align	4
.nv.constant0._Z25kernel_get_first_centroidPfS_:
	.zero		912


//--------------------- .nv.constant0._Z22kernel_transform_cloudPfPdPbPh --------------------------
	.section	.nv.constant0._Z22kernel_transform_cloudPfPdPbPh,"a",@progbits
	.sectionflags	@""
	.align	4
.nv.constant0._Z22kernel_transform_cloudPfPdPbPh:
	.zero		928


//--------------------- SYMBOLS --------------------------

	.type		.nv.reservedSmem.offset0,@object
	.size		.nv.reservedSmem.offset0,0x4
	.type		.nv.reservedSmem.cap,@object
	.size		.nv.reservedSmem.cap,0x4
